	.headerflags	@"EF_CUDA_TEXMODE_UNIFIED EF_CUDA_64BIT_ADDRESS EF_CUDA_ACCELERATORS EF_CUDA_SM90 EF_CUDA_VIRTUAL_SM(EF_CUDA_SM90)"
	.elftype	@"ET_EXEC"


//--------------------- .nv.info                  --------------------------
	.section	.nv.info,"",@"SHT_CUDA_INFO"
	.align	4


	//----- nvinfo : EIATTR_REGCOUNT
	.align		4
        /*0000*/ 	.byte	0x04, 0x2f
        /*0002*/ 	.short	(.L_1 - .L_0)
	.align		4
.L_0:
        /*0004*/ 	.word	index@(triton_poi_fused_view_26)
        /*0008*/ 	.word	0x0000000e


	//----- nvinfo : EIATTR_MIN_STACK_SIZE
	.align		4
.L_1:
        /*000c*/ 	.byte	0x04, 0x12
        /*000e*/ 	.short	(.L_3 - .L_2)
	.align		4
.L_2:
        /*0010*/ 	.word	index@(triton_poi_fused_view_26)
        /*0014*/ 	.word	0x00000000


	//----- nvinfo : EIATTR_FRAME_SIZE
	.align		4
.L_3:
        /*0018*/ 	.byte	0x04, 0x11
        /*001a*/ 	.short	(.L_5 - .L_4)
	.align		4
.L_4:
        /*001c*/ 	.word	index@(triton_poi_fused_view_26)
        /*0020*/ 	.word	0x00000000


	//----- nvinfo : EIATTR_MIN_STACK_SIZE
	.align		4
.L_5:
        /*0024*/ 	.byte	0x04, 0x12
        /*0026*/ 	.short	(.L_7 - .L_6)
	.align		4
.L_6:
        /*0028*/ 	.word	index@(triton_poi_fused_view_26)
        /*002c*/ 	.word	0x00000000
.L_7:


//--------------------- .nv.info.triton_poi_fused_view_26 --------------------------
	.section	.nv.info.triton_poi_fused_view_26,"",@"SHT_CUDA_INFO"
	.sectionflags	@""
	.align	4


	//----- nvinfo : EIATTR_CUDA_API_VERSION
	.align		4
        /*0000*/ 	.byte	0x04, 0x37
        /*0002*/ 	.short	(.L_9 - .L_8)
.L_8:
        /*0004*/ 	.word	0x0000007c


	//----- nvinfo : EIATTR_KPARAM_INFO
	.align		4
.L_9:
        /*0008*/ 	.byte	0x04, 0x17
        /*000a*/ 	.short	(.L_11 - .L_10)
.L_10:
        /*000c*/ 	.word	0x00000000
        /*0010*/ 	.short	0x0002
        /*0012*/ 	.short	0x0010
        /*0014*/ 	.byte	0x00, 0xf0, 0x11, 0x00


	//----- nvinfo : EIATTR_KPARAM_INFO
	.align		4
.L_11:
        /*0018*/ 	.byte	0x04, 0x17
        /*001a*/ 	.short	(.L_13 - .L_12)
.L_12:
        /*001c*/ 	.word	0x00000000
        /*0020*/ 	.short	0x0001
        /*0022*/ 	.short	0x0008
        /*0024*/ 	.byte	0x00, 0xf4, 0x21, 0x00


	//----- nvinfo : EIATTR_KPARAM_INFO
	.align		4
.L_13:
        /*0028*/ 	.byte	0x04, 0x17
        /*002a*/ 	.short	(.L_15 - .L_14)
.L_14:
        /*002c*/ 	.word	0x00000000
        /*0030*/ 	.short	0x0000
        /*0032*/ 	.short	0x0000
        /*0034*/ 	.byte	0x00, 0xf4, 0x21, 0x00


	//----- nvinfo : EIATTR_SPARSE_MMA_MASK
	.align		4
.L_15:
        /*0038*/ 	.byte	0x03, 0x50
        /*003a*/ 	.short	0x0000


	//----- nvinfo : EIATTR_MAXREG_COUNT
	.align		4
        /*003c*/ 	.byte	0x03, 0x1b
        /*003e*/ 	.short	0x00ff


	//----- nvinfo : EIATTR_EXIT_INSTR_OFFSETS
	.align		4
        /*0040*/ 	.byte	0x04, 0x1c
        /*0042*/ 	.short	(.L_17 - .L_16)


	//   ....[0]....
.L_16:
        /*0044*/ 	.word	0x000002b0


	//   ....[1]....
        /*0048*/ 	.word	0x000002d0


	//----- nvinfo : EIATTR_REQNTID
	.align		4
.L_17:
        /*004c*/ 	.byte	0x04, 0x10
        /*004e*/ 	.short	(.L_19 - .L_18)
.L_18:
        /*0050*/ 	.word	0x00000080
        /*0054*/ 	.word	0x00000001
        /*0058*/ 	.word	0x00000001


	//----- nvinfo : EIATTR_CRS_STACK_SIZE
	.align		4
.L_19:
        /*005c*/ 	.byte	0x04, 0x1e
        /*005e*/ 	.short	(.L_21 - .L_20)
.L_20:
        /*0060*/ 	.word	0x00000000


	//----- nvinfo : EIATTR_CBANK_PARAM_SIZE
	.align		4
.L_21:
        /*0064*/ 	.byte	0x03, 0x19
        /*0066*/ 	.short	0x0014


	//----- nvinfo : EIATTR_PARAM_CBANK
	.align		4
        /*0068*/ 	.byte	0x04, 0x0a
        /*006a*/ 	.short	(.L_23 - .L_22)
	.align		4
.L_22:
        /*006c*/ 	.word	index@(.nv.constant0.triton_poi_fused_view_26)
        /*0070*/ 	.short	0x0210
        /*0072*/ 	.short	0x0014


	//----- nvinfo : EIATTR_SW_WAR
	.align		4
.L_23:
        /*0074*/ 	.byte	0x04, 0x36
        /*0076*/ 	.short	(.L_25 - .L_24)
.L_24:
        /*0078*/ 	.word	0x00000008
.L_25:


//--------------------- .nv.callgraph             --------------------------
	.section	.nv.callgraph,"",@"SHT_CUDA_CALLGRAPH"
	.align	4
	.sectionentsize	8
	.align		4
        /*0000*/ 	.word	0x00000000
	.align		4
        /*0004*/ 	.word	0xffffffff
	.align		4
        /*0008*/ 	.word	0x00000000
	.align		4
        /*000c*/ 	.word	0xfffffffe
	.align		4
        /*0010*/ 	.word	0x00000000
	.align		4
        /*0014*/ 	.word	0xfffffffd
	.align		4
        /*0018*/ 	.word	0x00000000
	.align		4
        /*001c*/ 	.word	0xfffffffc


//--------------------- .text.triton_poi_fused_view_26 --------------------------
	.section	.text.triton_poi_fused_view_26,"ax",@progbits
	.align	128
        .global         triton_poi_fused_view_26
        .type           triton_poi_fused_view_26,@function
        .size           triton_poi_fused_view_26,(.L_x_3 - triton_poi_fused_view_26)
        .other          triton_poi_fused_view_26,@"STO_CUDA_ENTRY STV_DEFAULT"
triton_poi_fused_view_26:
.text.triton_poi_fused_view_26:
[----:B------:R-:W0:Y:S02]  /*0000*/  LDC R1, c[0x0][0x28] ;  /* 0x00000a00ff017b82 */ /* 0x000e240000000800 */
[----:B------:R-:W1:Y:S01]  /*0010*/  S2R R7, SR_TID.X ;  /* 0x0000000000077919 */ /* 0x000e620000002100 */
[----:B------:R-:W-:Y:S01]  /*0020*/  ULDC.64 UR4, c[0x0][0x208] ;  /* 0x0000820000047ab9 */ /* 0x000fe20000000a00 */
[----:B------:R-:W-:Y:S01]  /*0030*/  BSSY B0, `(.L_x_0) ;  /* 0x0000027000007945 */ /* 0x000fe20003800000 */
[----:B------:R-:W2:Y:S01]  /*0040*/  S2R R4, SR_CTAID.X ;  /* 0x0000000000047919 */ /* 0x000ea20000002500 */
[----:B-1----:R-:W-:-:S05]  /*0050*/  LOP3.LUT R7, R7, 0x7f, RZ, 0xc0, !PT ;  /* 0x0000007f07077812 */ /* 0x002fca00078ec0ff */
[----:B--2---:R-:W-:Y:S01]  /*0060*/  IMAD R7, R4, 0x80, R7 ;  /* 0x0000008004077824 */ /* 0x004fe200078e0207 */
[----:B------:R-:W-:-:S03]  /*0070*/  SHF.R.S32.HI R4, RZ, 0x18, R4 ;  /* 0x00000018ff047819 */ /* 0x000fc60000011404 */
[C---:B------:R-:W-:Y:S01]  /*0080*/  IMAD.HI R0, R7.reuse, 0x66666667, RZ ;  /* 0x6666666707007827 */ /* 0x040fe200078e02ff */
[----:B------:R-:W-:Y:S02]  /*0090*/  SGXT R4, R4, 0x1 ;  /* 0x000000010404781a */ /* 0x000fe40000000200 */
[----:B------:R-:W-:Y:S02]  /*00a0*/  ISETP.GE.AND P0, PT, R7, 0x2800, PT ;  /* 0x000028000700780c */ /* 0x000fe40003f06270 */
[----:B------:R-:W-:Y:S02]  /*00b0*/  SHF.R.U32.HI R9, RZ, 0x1f, R0 ;  /* 0x0000001fff097819 */ /* 0x000fe40000011600 */
[----:B------:R-:W-:Y:S02]  /*00c0*/  LEA.HI R4, R4, R7, RZ, 0x2 ;  /* 0x0000000704047211 */ /* 0x000fe400078f10ff */
[----:B------:R-:W-:Y:S02]  /*00d0*/  LEA.HI R2, R0, R9, RZ, 0x18 ;  /* 0x0000000900027211 */ /* 0x000fe400078fc0ff */
[----:B------:R-:W-:-:S02]  /*00e0*/  SHF.R.S32.HI R8, RZ, 0x2, R4 ;  /* 0x00000002ff087819 */ /* 0x000fc40000011404 */
[----:B------:R-:W1:Y:S01]  /*00f0*/  LDC.64 R4, c[0x0][0x218] ;  /* 0x00008600ff047b82 */ /* 0x000e620000000a00 */
[----:B------:R-:W-:Y:S01]  /*0100*/  IMAD R2, R2, -0x280, R7 ;  /* 0xfffffd8002027824 */ /* 0x000fe200078e0207 */
[----:B------:R-:W-:Y:S01]  /*0110*/  LEA.HI.SX32 R0, R0, R9, 0x16 ;  /* 0x0000000900007211 */ /* 0x000fe200078fb2ff */
[----:B------:R-:W-:-:S03]  /*0120*/  IMAD.HI R6, R8, 0x66666667, RZ ;  /* 0x6666666708067827 */ /* 0x000fc600078e02ff */
[----:B------:R-:W-:Y:S02]  /*0130*/  PRMT R3, R2, 0x9910, RZ ;  /* 0x0000991002037816 */ /* 0x000fe400000000ff */
[----:B------:R-:W-:Y:S02]  /*0140*/  SHF.R.U32.HI R11, RZ, 0x1f, R6 ;  /* 0x0000001fff0b7819 */ /* 0x000fe40000011606 */
[----:B------:R-:W-:Y:S02]  /*0150*/  SHF.R.S32.HI R3, RZ, 0xf, R3 ;  /* 0x0000000fff037819 */ /* 0x000fe40000011403 */
[----:B------:R-:W-:Y:S02]  /*0160*/  LEA.HI.SX32 R11, R6, R11, 0x18 ;  /* 0x0000000b060b7211 */ /* 0x000fe400078fc2ff */
[----:B------:R-:W-:-:S03]  /*0170*/  LOP3.LUT R3, R3, 0xffff, RZ, 0xc0, !PT ;  /* 0x0000ffff03037812 */ /* 0x000fc600078ec0ff */
[----:B------:R-:W-:Y:S01]  /*0180*/  IMAD R11, R11, -0x280, R8 ;  /* 0xfffffd800b0b7824 */ /* 0x000fe200078e0208 */
[----:B------:R-:W-:-:S03]  /*0190*/  LEA.HI R3, R3, R2, RZ, 0x12 ;  /* 0x0000000203037211 */ /* 0x000fc600078f90ff */
[----:B------:R-:W-:Y:S01]  /*01a0*/  IMAD R11, R0, 0xa00, R11 ;  /* 0x00000a00000b7824 */ /* 0x000fe200078e020b */
[----:B------:R-:W-:Y:S01]  /*01b0*/  LOP3.LUT R3, R3, 0x1fc, RZ, 0xc0, !PT ;  /* 0x000001fc03037812 */ /* 0x000fe200078ec0ff */
[----:B-1----:R-:W-:-:S04]  /*01c0*/  IMAD.WIDE R4, R7, 0x4, R4 ;  /* 0x0000000407047825 */ /* 0x002fc800078e0204 */
[----:B------:R-:W-:Y:S02]  /*01d0*/  IMAD.MOV R3, RZ, RZ, -R3 ;  /* 0x000000ffff037224 */ /* 0x000fe400078e0a03 */
[----:B------:R-:W-:-:S03]  /*01e0*/  IMAD.MOV.U32 R7, RZ, RZ, RZ ;  /* 0x000000ffff077224 */ /* 0x000fc600078e00ff */
[----:B------:R-:W-:-:S05]  /*01f0*/  PRMT R3, R3, 0x7710, RZ ;  /* 0x0000771003037816 */ /* 0x000fca00000000ff */
[----:B------:R-:W-:-:S05]  /*0200*/  IMAD.IADD R2, R2, 0x1, R3 ;  /* 0x0000000102027824 */ /* 0x000fca00078e0203 */
[----:B------:R-:W-:Y:S02]  /*0210*/  PRMT R10, R2, 0x9910, RZ ;  /* 0x00009910020a7816 */ /* 0x000fe400000000ff */
[----:B------:R-:W1:Y:S03]  /*0220*/  LDC.64 R2, c[0x0][0x210] ;  /* 0x00008400ff027b82 */ /* 0x000e660000000a00 */
[----:B------:R-:W-:-:S05]  /*0230*/  IMAD R6, R10, 0x280, RZ ;  /* 0x000002800a067824 */ /* 0x000fca00078e02ff */
[----:B------:R-:W-:-:S05]  /*0240*/  PRMT R6, R6, 0x9910, RZ ;  /* 0x0000991006067816 */ /* 0x000fca00000000ff */
[----:B------:R-:W-:-:S04]  /*0250*/  IMAD.MOV.U32 R0, RZ, RZ, R6 ;  /* 0x000000ffff007224 */ /* 0x000fc800078e0006 */
[----:B------:R-:W-:-:S04]  /*0260*/  IMAD.IADD R11, R0, 0x1, R11 ;  /* 0x00000001000b7824 */ /* 0x000fc800078e020b */
[----:B-1----:R-:W-:Y:S01]  /*0270*/  IMAD.WIDE R2, R11, 0x4, R2 ;  /* 0x000000040b027825 */ /* 0x002fe200078e0202 */
[----:B------:R-:W-:Y:S06]  /*0280*/  @P0 BRA `(.L_x_1) ;  /* 0x0000000000040947 */ /* 0x000fec0003800000 */
[----:B------:R1:W5:Y:S02]  /*0290*/  LDG.E.EL R7, desc[UR4][R2.64] ;  /* 0x0000000402077981 */ /* 0x000364000c2e1900 */
.L_x_1:
[----:B------:R-:W-:Y:S05]  /*02a0*/  BSYNC B0 ;  /* 0x0000000000007941 */ /* 0x000fea0003800000 */
.L_x_0:
[----:B------:R-:W-:Y:S05]  /*02b0*/  @P0 EXIT ;  /* 0x000000000000094d */ /* 0x000fea0003800000 */
[----:B-----5:R-:W-:Y:S01]  /*02c0*/  STG.E desc[UR4][R4.64], R7 ;  /* 0x0000000704007986 */ /* 0x020fe2000c101904 */
[----:B------:R-:W-:Y:S05]  /*02d0*/  EXIT ;  /* 0x000000000000794d */ /* 0x000fea0003800000 */
.L_x_2:
[----:B------:R-:W-:-:S00]  /*02e0*/  BRA `(.L_x_2) ;  /* 0xfffffffc00fc7947 */ /* 0x000fc0000383ffff */
[----:B------:R-:W-:-:S00]  /*02f0*/  NOP ;  /* 0x0000000000007918 */ /* 0x000fc00000000000 */
        /* <DEDUP_REMOVED lines=8> */
.L_x_3:


//--------------------- .nv.constant0.triton_poi_fused_view_26 --------------------------
	.section	.nv.constant0.triton_poi_fused_view_26,"a",@progbits
	.sectionflags	@""
	.align	4
.nv.constant0.triton_poi_fused_view_26:
	.zero		548
